//
// Generated by NVIDIA NVVM Compiler
//
// Compiler Build ID: CL-36424714
// Cuda compilation tools, release 13.0, V13.0.88
// Based on NVVM 20.0.0
//

.version 9.0
.target sm_100
.address_size 64

	// .globl	_Z20subsetSumProblemCudaiPiS_
// _ZZ20subsetSumProblemCudaiPiS_E14solutionsFound has been demoted
.extern .shared .align 16 .b8 data[];

.visible .entry _Z20subsetSumProblemCudaiPiS_(
	.param .u32 _Z20subsetSumProblemCudaiPiS__param_0,
	.param .u64 .ptr .align 1 _Z20subsetSumProblemCudaiPiS__param_1,
	.param .u64 .ptr .align 1 _Z20subsetSumProblemCudaiPiS__param_2
)
{
	.reg .pred 	%p<46>;
	.reg .b32 	%r<148>;
	.reg .b64 	%rd<53>;
	// demoted variable
	.shared .align 4 .u32 _ZZ20subsetSumProblemCudaiPiS_E14solutionsFound;
	ld.param.u32 	%r59, [_Z20subsetSumProblemCudaiPiS__param_0];
	ld.param.u64 	%rd11, [_Z20subsetSumProblemCudaiPiS__param_1];
	ld.param.u64 	%rd12, [_Z20subsetSumProblemCudaiPiS__param_2];
	mov.u32 	%r1, %tid.x;
	mov.b32 	%r60, 0;
	st.shared.u32 	[_ZZ20subsetSumProblemCudaiPiS_E14solutionsFound], %r60;
	setp.ge.s32 	%p1, %r1, %r59;
	@%p1 bra 	$L__BB0_3;
	mov.u32 	%r2, %ntid.x;
	cvta.to.global.u64 	%rd1, %rd11;
	mov.u32 	%r63, data;
	mov.u32 	%r120, %r1;
$L__BB0_2:
	mul.wide.s32 	%rd13, %r120, 4;
	add.s64 	%rd14, %rd1, %rd13;
	ld.global.u32 	%r61, [%rd14];
	shl.b32 	%r62, %r120, 2;
	add.s32 	%r64, %r63, %r62;
	st.shared.u32 	[%r64], %r61;
	add.s32 	%r120, %r120, %r2;
	setp.lt.s32 	%p2, %r120, %r59;
	@%p2 bra 	$L__BB0_2;
$L__BB0_3:
	add.s32 	%r65, %r1, 1;
	cvt.u64.u32 	%rd50, %r65;
	cvt.u64.u32 	%rd3, %r59;
	shr.u64 	%rd15, %rd50, %r59;
	setp.ne.s64 	%p3, %rd15, 0;
	@%p3 bra 	$L__BB0_50;
	setp.gt.s32 	%p4, %r59, 0;
	mov.u32 	%r66, %ntid.x;
	cvt.u64.u32 	%rd4, %r66;
	@%p4 bra 	$L__BB0_5;
	bra.uni 	$L__BB0_49;
$L__BB0_5:
	and.b32  	%r5, %r59, 7;
	add.s32 	%r6, %r5, -1;
	and.b32  	%r7, %r59, 3;
	and.b32  	%r8, %r59, 2147483640;
	and.b32  	%r9, %r59, 1;
	neg.s32 	%r10, %r8;
$L__BB0_6:
	setp.lt.u32 	%p6, %r59, 8;
	mov.b32 	%r140, 0;
	mov.u32 	%r124, %r140;
	@%p6 bra 	$L__BB0_25;
	mov.u32 	%r73, data;
	add.s32 	%r121, %r73, 16;
	mov.b32 	%r124, 0;
	mov.b64 	%rd51, 7;
	mov.u32 	%r122, %r10;
$L__BB0_8:
	.pragma "nounroll";
	cvt.u32.u64 	%r74, %rd51;
	add.s32 	%r75, %r74, -7;
	shr.u64 	%rd18, %rd50, %r75;
	and.b64  	%rd19, %rd18, 1;
	setp.eq.b64 	%p7, %rd19, 1;
	not.pred 	%p8, %p7;
	@%p8 bra 	$L__BB0_10;
	ld.shared.u32 	%r76, [%r121+-16];
	add.s32 	%r124, %r76, %r124;
$L__BB0_10:
	add.s32 	%r78, %r74, -6;
	shr.u64 	%rd20, %rd50, %r78;
	and.b64  	%rd21, %rd20, 1;
	setp.eq.b64 	%p9, %rd21, 1;
	not.pred 	%p10, %p9;
	@%p10 bra 	$L__BB0_12;
	ld.shared.u32 	%r79, [%r121+-12];
	add.s32 	%r124, %r79, %r124;
$L__BB0_12:
	add.s32 	%r81, %r74, -5;
	shr.u64 	%rd22, %rd50, %r81;
	and.b64  	%rd23, %rd22, 1;
	setp.eq.b64 	%p11, %rd23, 1;
	not.pred 	%p12, %p11;
	@%p12 bra 	$L__BB0_14;
	ld.shared.u32 	%r82, [%r121+-8];
	add.s32 	%r124, %r82, %r124;
$L__BB0_14:
	add.s32 	%r84, %r74, -4;
	shr.u64 	%rd24, %rd50, %r84;
	and.b64  	%rd25, %rd24, 1;
	setp.eq.b64 	%p13, %rd25, 1;
	not.pred 	%p14, %p13;
	@%p14 bra 	$L__BB0_16;
	ld.shared.u32 	%r85, [%r121+-4];
	add.s32 	%r124, %r85, %r124;
$L__BB0_16:
	add.s32 	%r87, %r74, -3;
	shr.u64 	%rd26, %rd50, %r87;
	and.b64  	%rd27, %rd26, 1;
	setp.eq.b64 	%p15, %rd27, 1;
	not.pred 	%p16, %p15;
	@%p16 bra 	$L__BB0_18;
	ld.shared.u32 	%r88, [%r121];
	add.s32 	%r124, %r88, %r124;
$L__BB0_18:
	add.s32 	%r90, %r74, -2;
	shr.u64 	%rd28, %rd50, %r90;
	and.b64  	%rd29, %rd28, 1;
	setp.eq.b64 	%p17, %rd29, 1;
	not.pred 	%p18, %p17;
	@%p18 bra 	$L__BB0_20;
	ld.shared.u32 	%r91, [%r121+4];
	add.s32 	%r124, %r91, %r124;
$L__BB0_20:
	add.s32 	%r93, %r74, -1;
	shr.u64 	%rd30, %rd50, %r93;
	and.b64  	%rd31, %rd30, 1;
	setp.eq.b64 	%p19, %rd31, 1;
	not.pred 	%p20, %p19;
	@%p20 bra 	$L__BB0_22;
	ld.shared.u32 	%r94, [%r121+8];
	add.s32 	%r124, %r94, %r124;
$L__BB0_22:
	shr.u64 	%rd32, %rd50, %r74;
	and.b64  	%rd33, %rd32, 1;
	setp.eq.b64 	%p21, %rd33, 1;
	not.pred 	%p22, %p21;
	@%p22 bra 	$L__BB0_24;
	ld.shared.u32 	%r96, [%r121+12];
	add.s32 	%r124, %r96, %r124;
$L__BB0_24:
	add.s32 	%r122, %r122, 8;
	add.s64 	%rd51, %rd51, 8;
	add.s32 	%r121, %r121, 32;
	setp.ne.s32 	%p23, %r122, 0;
	mov.u32 	%r140, %r8;
	@%p23 bra 	$L__BB0_8;
$L__BB0_25:
	setp.eq.s32 	%p24, %r5, 0;
	@%p24 bra 	$L__BB0_46;
	setp.lt.u32 	%p25, %r6, 3;
	@%p25 bra 	$L__BB0_36;
	shr.u64 	%rd34, %rd50, %r140;
	and.b64  	%rd35, %rd34, 1;
	setp.eq.b64 	%p26, %rd35, 1;
	not.pred 	%p27, %p26;
	shl.b32 	%r98, %r140, 2;
	mov.u32 	%r99, data;
	add.s32 	%r35, %r99, %r98;
	@%p27 bra 	$L__BB0_29;
	ld.shared.u32 	%r100, [%r35];
	add.s32 	%r124, %r100, %r124;
$L__BB0_29:
	add.s32 	%r101, %r140, 1;
	shr.u64 	%rd36, %rd50, %r101;
	and.b64  	%rd37, %rd36, 1;
	setp.eq.b64 	%p28, %rd37, 1;
	not.pred 	%p29, %p28;
	@%p29 bra 	$L__BB0_31;
	ld.shared.u32 	%r102, [%r35+4];
	add.s32 	%r124, %r102, %r124;
$L__BB0_31:
	add.s32 	%r103, %r140, 2;
	shr.u64 	%rd38, %rd50, %r103;
	and.b64  	%rd39, %rd38, 1;
	setp.eq.b64 	%p30, %rd39, 1;
	not.pred 	%p31, %p30;
	@%p31 bra 	$L__BB0_33;
	ld.shared.u32 	%r104, [%r35+8];
	add.s32 	%r124, %r104, %r124;
$L__BB0_33:
	add.s32 	%r105, %r140, 3;
	shr.u64 	%rd40, %rd50, %r105;
	and.b64  	%rd41, %rd40, 1;
	setp.eq.b64 	%p32, %rd41, 1;
	not.pred 	%p33, %p32;
	@%p33 bra 	$L__BB0_35;
	ld.shared.u32 	%r106, [%r35+12];
	add.s32 	%r124, %r106, %r124;
$L__BB0_35:
	add.s32 	%r140, %r140, 4;
$L__BB0_36:
	setp.eq.s32 	%p34, %r7, 0;
	@%p34 bra 	$L__BB0_46;
	setp.eq.s32 	%p35, %r7, 1;
	@%p35 bra 	$L__BB0_43;
	shr.u64 	%rd42, %rd50, %r140;
	and.b64  	%rd43, %rd42, 1;
	setp.eq.b64 	%p36, %rd43, 1;
	not.pred 	%p37, %p36;
	shl.b32 	%r108, %r140, 2;
	mov.u32 	%r109, data;
	add.s32 	%r48, %r109, %r108;
	@%p37 bra 	$L__BB0_40;
	ld.shared.u32 	%r110, [%r48];
	add.s32 	%r124, %r110, %r124;
$L__BB0_40:
	add.s32 	%r111, %r140, 1;
	shr.u64 	%rd44, %rd50, %r111;
	and.b64  	%rd45, %rd44, 1;
	setp.eq.b64 	%p38, %rd45, 1;
	not.pred 	%p39, %p38;
	@%p39 bra 	$L__BB0_42;
	ld.shared.u32 	%r112, [%r48+4];
	add.s32 	%r124, %r112, %r124;
$L__BB0_42:
	add.s32 	%r140, %r140, 2;
$L__BB0_43:
	setp.eq.s32 	%p40, %r9, 0;
	@%p40 bra 	$L__BB0_46;
	shr.u64 	%rd46, %rd50, %r140;
	and.b64  	%rd47, %rd46, 1;
	setp.eq.b64 	%p41, %rd47, 1;
	not.pred 	%p42, %p41;
	@%p42 bra 	$L__BB0_46;
	shl.b32 	%r113, %r140, 2;
	mov.u32 	%r114, data;
	add.s32 	%r115, %r114, %r113;
	ld.shared.u32 	%r116, [%r115];
	add.s32 	%r124, %r116, %r124;
$L__BB0_46:
	setp.ne.s32 	%p43, %r124, 0;
	@%p43 bra 	$L__BB0_48;
	atom.shared.add.u32 	%r117, [_ZZ20subsetSumProblemCudaiPiS_E14solutionsFound], 1;
$L__BB0_48:
	add.s64 	%rd50, %rd50, %rd4;
	cvt.u32.u64 	%r118, %rd3;
	shr.u64 	%rd48, %rd50, %r118;
	setp.eq.s64 	%p44, %rd48, 0;
	@%p44 bra 	$L__BB0_6;
	bra.uni 	$L__BB0_50;
$L__BB0_49:
	atom.shared.add.u32 	%r67, [_ZZ20subsetSumProblemCudaiPiS_E14solutionsFound], 1;
	add.s64 	%rd50, %rd50, %rd4;
	cvt.u32.u64 	%r68, %rd3;
	shr.u64 	%rd16, %rd50, %r68;
	setp.eq.s64 	%p5, %rd16, 0;
	@%p5 bra 	$L__BB0_49;
$L__BB0_50:
	bar.sync 	0;
	setp.ne.s32 	%p45, %r1, 0;
	@%p45 bra 	$L__BB0_52;
	ld.shared.u32 	%r119, [_ZZ20subsetSumProblemCudaiPiS_E14solutionsFound];
	cvta.to.global.u64 	%rd49, %rd12;
	st.global.u32 	[%rd49], %r119;
$L__BB0_52:
	ret;

}


// ===== COMPILED SASS (sm_100) =====

	.target	sm_100

	.elftype	@"ET_EXEC"


//--------------------- .note.nv.tkinfo           --------------------------
	.section	.note.nv.tkinfo,"",@"SHT_NOTE"
	.sectionflags	@"SHF_NOTE_NV_TKINFO"
	.tkinfo
        /*0018*/ 	.word	0x00000002
        /*0030*/ 	.string	""
        /*0030*/ 	.string	"ptxas"
        /*0030*/ 	.string	"Cuda compilation tools, release 13.0, V13.0.88"
        /*0030*/ 	.string	"Build cuda_13.0.r13.0/compiler.36424714_0"
        /*0030*/ 	.string	"-arch sm_100 -m 64 "



//--------------------- .note.nv.cuinfo           --------------------------
	.section	.note.nv.cuinfo,"",@"SHT_NOTE"
	.sectionflags	@"SHF_NOTE_NV_CUINFO"
        /*0018*/ 	.short	0x0002
        /*001a*/ 	.short	0x0064
        /*001c*/ 	.short	0x0082
	.zero		2


//--------------------- .nv.info                  --------------------------
	.section	.nv.info,"",@"SHT_CUDA_INFO"
	.align	4


	//----- nvinfo : EIATTR_REGCOUNT
	.align		4
        /*0000*/ 	.byte	0x04, 0x2f
        /*0002*/ 	.short	(.L_1 - .L_0)
	.align		4
.L_0:
        /*0004*/ 	.word	index@(_Z20subsetSumProblemCudaiPiS_)
        /*0008*/ 	.word	0x0000001a


	//----- nvinfo : EIATTR_FRAME_SIZE
	.align		4
.L_1:
        /*000c*/ 	.byte	0x04, 0x11
        /*000e*/ 	.short	(.L_3 - .L_2)
	.align		4
.L_2:
        /*0010*/ 	.word	index@(_Z20subsetSumProblemCudaiPiS_)
        /*0014*/ 	.word	0x00000000


	//----- nvinfo : EIATTR_MIN_STACK_SIZE
	.align		4
.L_3:
        /*0018*/ 	.byte	0x04, 0x12
        /*001a*/ 	.short	(.L_5 - .L_4)
	.align		4
.L_4:
        /*001c*/ 	.word	index@(_Z20subsetSumProblemCudaiPiS_)
        /*0020*/ 	.word	0x00000000
.L_5:


//--------------------- .nv.compat                --------------------------
	.section	.nv.compat,"",@"SHT_CUDA_COMPAT_INFO"
	.align	4
        /*0000*/ 	.byte	0x02, 0x09, 0x00, 0x00, 0x02, 0x02, 0x01, 0x00, 0x02, 0x05, 0x05, 0x00, 0x03, 0x07, 0x01, 0x01
        /*0010*/ 	.byte	0x02, 0x03, 0x00, 0x00, 0x02, 0x06, 0x01, 0x00, 0x04, 0x0b, 0x08, 0x00, 0x09, 0x00, 0x00, 0x00
        /*0020*/ 	.byte	0x00, 0x00, 0x00, 0x00


//--------------------- .nv.info._Z20subsetSumProblemCudaiPiS_ --------------------------
	.section	.nv.info._Z20subsetSumProblemCudaiPiS_,"",@"SHT_CUDA_INFO"
	.sectionflags	@""
	.align	4


	//----- nvinfo : EIATTR_CUDA_API_VERSION
	.align		4
        /*0000*/ 	.byte	0x04, 0x37
        /*0002*/ 	.short	(.L_7 - .L_6)
.L_6:
        /*0004*/ 	.word	0x00000082


	//----- nvinfo : EIATTR_KPARAM_INFO
	.align		4
.L_7:
        /*0008*/ 	.byte	0x04, 0x17
        /*000a*/ 	.short	(.L_9 - .L_8)
.L_8:
        /*000c*/ 	.word	0x00000000
        /*0010*/ 	.short	0x0002
        /*0012*/ 	.short	0x0010
        /*0014*/ 	.byte	0x00, 0xf5, 0x21, 0x00


	//----- nvinfo : EIATTR_KPARAM_INFO
	.align		4
.L_9:
        /*0018*/ 	.byte	0x04, 0x17
        /*001a*/ 	.short	(.L_11 - .L_10)
.L_10:
        /*001c*/ 	.word	0x00000000
        /*0020*/ 	.short	0x0001
        /*0022*/ 	.short	0x0008
        /*0024*/ 	.byte	0x00, 0xf5, 0x21, 0x00


	//----- nvinfo : EIATTR_KPARAM_INFO
	.align		4
.L_11:
        /*0028*/ 	.byte	0x04, 0x17
        /*002a*/ 	.short	(.L_13 - .L_12)
.L_12:
        /*002c*/ 	.word	0x00000000
        /*0030*/ 	.short	0x0000
        /*0032*/ 	.short	0x0000
        /*0034*/ 	.byte	0x00, 0xf0, 0x11, 0x00


	//----- nvinfo : EIATTR_SPARSE_MMA_MASK
	.align		4
.L_13:
        /*0038*/ 	.byte	0x03, 0x50
        /*003a*/ 	.short	0x0000


	//----- nvinfo : EIATTR_MAXREG_COUNT
	.align		4
        /*003c*/ 	.byte	0x03, 0x1b
        /*003e*/ 	.short	0x00ff


	//----- nvinfo : EIATTR_NUM_BARRIERS
	.align		4
        /*0040*/ 	.byte	0x02, 0x4c
        /*0042*/ 	.byte	0x01
	.zero		1


	//----- nvinfo : EIATTR_MERCURY_ISA_VERSION
	.align		4
        /*0044*/ 	.byte	0x03, 0x5f
        /*0046*/ 	.short	0x0101


	//----- nvinfo : EIATTR_VRC_CTA_INIT_COUNT
	.align		4
        /*0048*/ 	.byte	0x02, 0x4a
	.zero		1
	.zero		1


	//----- nvinfo : EIATTR_EXIT_INSTR_OFFSETS
	.align		4
        /*004c*/ 	.byte	0x04, 0x1c
        /*004e*/ 	.short	(.L_15 - .L_14)


	//   ....[0]....
.L_14:
        /*0050*/ 	.word	0x00000d80


	//   ....[1]....
        /*0054*/ 	.word	0x00000df0


	//----- nvinfo : EIATTR_CRS_STACK_SIZE
	.align		4
.L_15:
        /*0058*/ 	.byte	0x04, 0x1e
        /*005a*/ 	.short	(.L_17 - .L_16)
.L_16:
        /*005c*/ 	.word	0x00000000


	//----- nvinfo : EIATTR_CBANK_PARAM_SIZE
	.align		4
.L_17:
        /*0060*/ 	.byte	0x03, 0x19
        /*0062*/ 	.short	0x0018


	//----- nvinfo : EIATTR_PARAM_CBANK
	.align		4
        /*0064*/ 	.byte	0x04, 0x0a
        /*0066*/ 	.short	(.L_19 - .L_18)
	.align		4
.L_18:
        /*0068*/ 	.word	index@(.nv.constant0._Z20subsetSumProblemCudaiPiS_)
        /*006c*/ 	.short	0x0380
        /*006e*/ 	.short	0x0018


	//----- nvinfo : EIATTR_SW_WAR
	.align		4
.L_19:
        /*0070*/ 	.byte	0x04, 0x36
        /*0072*/ 	.short	(.L_21 - .L_20)
.L_20:
        /*0074*/ 	.word	0x00000008
.L_21:


//--------------------- .nv.callgraph             --------------------------
	.section	.nv.callgraph,"",@"SHT_CUDA_CALLGRAPH"
	.align	4
	.sectionentsize	8
	.align		4
        /*0000*/ 	.word	0x00000000
	.align		4
        /*0004*/ 	.word	0xffffffff
	.align		4
        /*0008*/ 	.word	0x00000000
	.align		4
        /*000c*/ 	.word	0xfffffffe
	.align		4
        /*0010*/ 	.word	0x00000000
	.align		4
        /*0014*/ 	.word	0xfffffffd
	.align		4
        /*0018*/ 	.word	0x00000000
	.align		4
        /*001c*/ 	.word	0xfffffffc


//--------------------- .text._Z20subsetSumProblemCudaiPiS_ --------------------------
	.section	.text._Z20subsetSumProblemCudaiPiS_,"ax",@progbits
	.align	128
        .global         _Z20subsetSumProblemCudaiPiS_
        .type           _Z20subsetSumProblemCudaiPiS_,@function
        .size           _Z20subsetSumProblemCudaiPiS_,(.L_x_16 - _Z20subsetSumProblemCudaiPiS_)
        .other          _Z20subsetSumProblemCudaiPiS_,@"STO_CUDA_ENTRY STV_DEFAULT"
_Z20subsetSumProblemCudaiPiS_:
.text._Z20subsetSumProblemCudaiPiS_:
[----:B------:R-:W-:Y:S01]  /*0000*/  LDC R1, c[0x0][0x37c] ;  /* 0x0000df00ff017b82 */ /* 0x000fe20000000800 */
[----:B------:R-:W0:Y:S07]  /*0010*/  S2R R7, SR_CgaCtaId ;  /* 0x0000000000077919 */ /* 0x000e2e0000008800 */
[----:B------:R-:W1:Y:S01]  /*0020*/  LDC R13, c[0x0][0x380] ;  /* 0x0000e000ff0d7b82 */ /* 0x000e620000000800 */
[----:B------:R-:W-:Y:S01]  /*0030*/  MOV R2, 0x400 ;  /* 0x0000040000027802 */ /* 0x000fe20000000f00 */
[----:B------:R-:W2:Y:S01]  /*0040*/  LDCU.64 UR6, c[0x0][0x358] ;  /* 0x00006b00ff0677ac */ /* 0x000ea20008000a00 */
[----:B------:R-:W1:Y:S01]  /*0050*/  S2R R0, SR_TID.X ;  /* 0x0000000000007919 */ /* 0x000e620000002100 */
[----:B------:R-:W-:Y:S01]  /*0060*/  BSSY.RECONVERGENT B0, `(.L_x_0) ;  /* 0x0000015000007945 */ /* 0x000fe20003800200 */
[----:B0-----:R-:W-:-:S02]  /*0070*/  LEA R6, R7, R2, 0x18 ;  /* 0x0000000207067211 */ /* 0x001fc400078ec0ff */
[----:B-1----:R-:W-:-:S03]  /*0080*/  ISETP.GE.AND P1, PT, R0, R13, PT ;  /* 0x0000000d0000720c */ /* 0x002fc60003f26270 */
[----:B------:R0:W-:Y:S01]  /*0090*/  STS [R6], RZ ;  /* 0x000000ff06007388 */ /* 0x0001e20000000800 */
[----:B------:R-:W-:-:S05]  /*00a0*/  VIADD R10, R0, 0x1 ;  /* 0x00000001000a7836 */ /* 0x000fca0000000000 */
[----:B------:R-:W-:-:S04]  /*00b0*/  SHF.R.U64 R3, R10, R13, RZ ;  /* 0x0000000d0a037219 */ /* 0x000fc800000012ff */
[----:B------:R-:W-:-:S04]  /*00c0*/  ISETP.NE.U32.AND P0, PT, R3, RZ, PT ;  /* 0x000000ff0300720c */ /* 0x000fc80003f05070 */
[----:B------:R-:W-:Y:S01]  /*00d0*/  ISETP.NE.AND.EX P0, PT, RZ, RZ, PT, P0 ;  /* 0x000000ffff00720c */ /* 0x000fe20003f05300 */
[----:B0-2---:R-:W-:-:S12]  /*00e0*/  @P1 BRA `(.L_x_1) ;  /* 0x0000000000301947 */ /* 0x005fd80003800000 */
[----:B------:R-:W0:Y:S01]  /*00f0*/  LDC R11, c[0x0][0x360] ;  /* 0x0000d800ff0b7b82 */ /* 0x000e220000000800 */
[----:B------:R-:W-:Y:S02]  /*0100*/  VIADD R2, R2, 0x10 ;  /* 0x0000001002027836 */ /* 0x000fe40000000000 */
[----:B------:R-:W-:-:S03]  /*0110*/  IMAD.MOV.U32 R8, RZ, RZ, R0 ;  /* 0x000000ffff087224 */ /* 0x000fc600078e0000 */
[----:B------:R-:W-:Y:S02]  /*0120*/  LEA R7, R7, R2, 0x18 ;  /* 0x0000000207077211 */ /* 0x000fe400078ec0ff */
[----:B------:R-:W1:Y:S05]  /*0130*/  LDC.64 R4, c[0x0][0x388] ;  /* 0x0000e200ff047b82 */ /* 0x000e6a0000000a00 */
.L_x_2:
[----:B-12---:R-:W-:-:S06]  /*0140*/  IMAD.WIDE R2, R8, 0x4, R4 ;  /* 0x0000000408027825 */ /* 0x006fcc00078e0204 */
[----:B------:R-:W2:Y:S01]  /*0150*/  LDG.E R2, desc[UR6][R2.64] ;  /* 0x0000000602027981 */ /* 0x000ea2000c1e1900 */
[----:B------:R-:W-:Y:S02]  /*0160*/  IMAD R9, R8, 0x4, R7 ;  /* 0x0000000408097824 */ /* 0x000fe400078e0207 */
[----:B0-----:R-:W-:-:S05]  /*0170*/  IMAD.IADD R8, R11, 0x1, R8 ;  /* 0x000000010b087824 */ /* 0x001fca00078e0208 */
[----:B------:R-:W-:Y:S01]  /*0180*/  ISETP.GE.AND P1, PT, R8, R13, PT ;  /* 0x0000000d0800720c */ /* 0x000fe20003f26270 */
[----:B--2---:R2:W-:-:S12]  /*0190*/  STS [R9], R2 ;  /* 0x0000000209007388 */ /* 0x0045d80000000800 */
[----:B------:R-:W-:Y:S05]  /*01a0*/  @!P1 BRA `(.L_x_2) ;  /* 0xfffffffc00e49947 */ /* 0x000fea000383ffff */
.L_x_1:
[----:B------:R-:W-:Y:S05]  /*01b0*/  BSYNC.RECONVERGENT B0 ;  /* 0x0000000000007941 */ /* 0x000fea0003800200 */
.L_x_0:
[----:B------:R-:W-:Y:S04]  /*01c0*/  BSSY.RECONVERGENT B0, `(.L_x_3) ;  /* 0x00000b9000007945 */ /* 0x000fe80003800200 */
[----:B------:R-:W-:Y:S05]  /*01d0*/  @P0 BRA `(.L_x_4) ;  /* 0x0000000800dc0947 */ /* 0x000fea0003800000 */
[----:B--2---:R-:W0:Y:S01]  /*01e0*/  LDC R2, c[0x0][0x360] ;  /* 0x0000d800ff027b82 */ /* 0x004e220000000800 */
[----:B------:R-:W-:Y:S01]  /*01f0*/  ISETP.GT.AND P0, PT, R13, RZ, PT ;  /* 0x000000ff0d00720c */ /* 0x000fe20003f04270 */
[----:B------:R-:W-:Y:S02]  /*0200*/  IMAD.MOV.U32 R4, RZ, RZ, R10 ;  /* 0x000000ffff047224 */ /* 0x000fe400078e000a */
[----:B------:R-:W-:-:S10]  /*0210*/  IMAD.MOV.U32 R3, RZ, RZ, RZ ;  /* 0x000000ffff037224 */ /* 0x000fd400078e00ff */
[----:B------:R-:W-:Y:S05]  /*0220*/  @P0 BRA `(.L_x_5) ;  /* 0x0000000000240947 */ /* 0x000fea0003800000 */
.L_x_6:
[----:B0-----:R-:W-:Y:S01]  /*0230*/  IADD3 R4, P0, PT, R2, R4, RZ ;  /* 0x0000000402047210 */ /* 0x001fe20007f1e0ff */
[----:B------:R1:W-:Y:S04]  /*0240*/  ATOMS.POPC.INC.32 RZ, [R6+URZ] ;  /* 0x0000000006ff7f8c */ /* 0x0003e8000d8000ff */
[----:B------:R-:W-:-:S05]  /*0250*/  IMAD.X R3, RZ, RZ, R3, P0 ;  /* 0x000000ffff037224 */ /* 0x000fca00000e0603 */
[-CC-:B------:R-:W-:Y:S02]  /*0260*/  SHF.R.U64 R5, R4, R13.reuse, R3.reuse ;  /* 0x0000000d04057219 */ /* 0x180fe40000001203 */
[----:B------:R-:W-:Y:S02]  /*0270*/  SHF.R.U32.HI R7, RZ, R13, R3 ;  /* 0x0000000dff077219 */ /* 0x000fe40000011603 */
[----:B------:R-:W-:-:S04]  /*0280*/  ISETP.NE.U32.AND P0, PT, R5, RZ, PT ;  /* 0x000000ff0500720c */ /* 0x000fc80003f05070 */
[----:B------:R-:W-:-:S13]  /*0290*/  ISETP.NE.AND.EX P0, PT, R7, RZ, PT, P0 ;  /* 0x000000ff0700720c */ /* 0x000fda0003f05300 */
[----:B-1----:R-:W-:Y:S05]  /*02a0*/  @!P0 BRA `(.L_x_6) ;  /* 0xfffffffc00e08947 */ /* 0x002fea000383ffff */
[----:B------:R-:W-:Y:S05]  /*02b0*/  BRA `(.L_x_4) ;  /* 0x0000000800a47947 */ /* 0x000fea0003800000 */
.L_x_5:
[C---:B------:R-:W-:Y:S02]  /*02c0*/  LOP3.LUT R16, R13.reuse, 0x7, RZ, 0xc0, !PT ;  /* 0x000000070d107812 */ /* 0x040fe400078ec0ff */
[----:B------:R-:W-:-:S03]  /*02d0*/  LOP3.LUT R6, R13, 0x3, RZ, 0xc0, !PT ;  /* 0x000000030d067812 */ /* 0x000fc600078ec0ff */
[----:B------:R-:W-:-:S05]  /*02e0*/  VIADD R5, R16, 0xffffffff ;  /* 0xffffffff10057836 */ /* 0x000fca0000000000 */
[----:B------:R-:W-:Y:S02]  /*02f0*/  ISETP.GE.U32.AND P6, PT, R5, 0x3, PT ;  /* 0x000000030500780c */ /* 0x000fe40003fc6070 */
[----:B------:R-:W-:-:S05]  /*0300*/  LOP3.LUT R5, R13, 0x7ffffff8, RZ, 0xc0, !PT ;  /* 0x7ffffff80d057812 */ /* 0x000fca00078ec0ff */
[----:B------:R-:W-:-:S07]  /*0310*/  IMAD.MOV R7, RZ, RZ, -R5 ;  /* 0x000000ffff077224 */ /* 0x000fce00078e0a05 */
.L_x_14:
[----:B------:R-:W1:Y:S01]  /*0320*/  LDCU UR4, c[0x0][0x380] ;  /* 0x00007000ff0477ac */ /* 0x000e620008000800 */
[----:B------:R-:W-:Y:S01]  /*0330*/  CS2R R8, SRZ ;  /* 0x0000000000087805 */ /* 0x000fe2000001ff00 */
[----:B-1----:R-:W-:-:S09]  /*0340*/  UISETP.GE.U32.AND UP0, UPT, UR4, 0x8, UPT ;  /* 0x000000080400788c */ /* 0x002fd2000bf06070 */
[----:B------:R-:W-:Y:S05]  /*0350*/  BRA.U !UP0, `(.L_x_7) ;  /* 0x0000000508187547 */ /* 0x000fea000b800000 */
[----:B------:R-:W1:Y:S01]  /*0360*/  S2UR UR5, SR_CgaCtaId ;  /* 0x00000000000579c3 */ /* 0x000e620000008800 */
[----:B------:R-:W-:Y:S01]  /*0370*/  UMOV UR4, 0x400 ;  /* 0x0000040000047882 */ /* 0x000fe20000000000 */
[----:B------:R-:W-:Y:S01]  /*0380*/  IMAD.MOV.U32 R8, RZ, RZ, RZ ;  /* 0x000000ffff087224 */ /* 0x000fe200078e00ff */
[----:B------:R-:W-:Y:S01]  /*0390*/  UIADD3 UR4, UPT, UPT, UR4, 0x10, URZ ;  /* 0x0000001004047890 */ /* 0x000fe2000fffe0ff */
[----:B------:R-:W-:Y:S02]  /*03a0*/  IMAD.MOV.U32 R11, RZ, RZ, 0x7 ;  /* 0x00000007ff0b7424 */ /* 0x000fe400078e00ff */
[----:B------:R-:W-:Y:S01]  /*03b0*/  IMAD.MOV.U32 R9, RZ, RZ, R7 ;  /* 0x000000ffff097224 */ /* 0x000fe200078e0007 */
[----:B-1----:R-:W-:-:S04]  /*03c0*/  ULEA UR4, UR5, UR4, 0x18 ;  /* 0x0000000405047291 */ /* 0x002fc8000f8ec0ff */
[----:B------:R-:W-:-:S06]  /*03d0*/  UIADD3 UR4, UPT, UPT, UR4, 0x10, URZ ;  /* 0x0000001004047890 */ /* 0x000fcc000fffe0ff */
[----:B------:R-:W-:-:S07]  /*03e0*/  IMAD.U32 R10, RZ, RZ, UR4 ;  /* 0x00000004ff0a7e24 */ /* 0x000fce000f8e00ff */
.L_x_8:
[C---:B------:R-:W-:Y:S02]  /*03f0*/  VIADD R12, R11.reuse, 0xfffffff9 ;  /* 0xfffffff90b0c7836 */ /* 0x040fe40000000000 */
[----:B------:R-:W-:Y:S02]  /*0400*/  VIADD R14, R11, 0xfffffffc ;  /* 0xfffffffc0b0e7836 */ /* 0x000fe40000000000 */
[----:B------:R-:W-:Y:S01]  /*0410*/  VIADD R9, R9, 0x8 ;  /* 0x0000000809097836 */ /* 0x000fe20000000000 */
[C-C-:B------:R-:W-:Y:S01]  /*0420*/  SHF.R.U64 R13, R4.reuse, R12, R3.reuse ;  /* 0x0000000c040d7219 */ /* 0x140fe20000001203 */
[----:B------:R-:W-:Y:S01]  /*0430*/  VIADD R12, R11, 0xfffffffa ;  /* 0xfffffffa0b0c7836 */ /* 0x000fe20000000000 */
[C-C-:B------:R-:W-:Y:S02]  /*0440*/  SHF.R.U64 R14, R4.reuse, R14, R3.reuse ;  /* 0x0000000e040e7219 */ /* 0x140fe40000001203 */
[----:B------:R-:W-:Y:S02]  /*0450*/  LOP3.LUT R13, R13, 0x1, RZ, 0xc0, !PT ;  /* 0x000000010d0d7812 */ /* 0x000fe400078ec0ff */
[----:B------:R-:W-:-:S02]  /*0460*/  SHF.R.U64 R12, R4, R12, R3 ;  /* 0x0000000c040c7219 */ /* 0x000fc40000001203 */
[----:B------:R-:W-:Y:S02]  /*0470*/  ISETP.NE.U32.AND P4, PT, R13, 0x1, PT ;  /* 0x000000010d00780c */ /* 0x000fe40003f85070 */
[----:B------:R-:W-:Y:S02]  /*0480*/  LOP3.LUT R12, R12, 0x1, RZ, 0xc0, !PT ;  /* 0x000000010c0c7812 */ /* 0x000fe400078ec0ff */
[----:B------:R-:W-:Y:S02]  /*0490*/  ISETP.NE.U32.AND.EX P4, PT, RZ, RZ, PT, P4 ;  /* 0x000000ffff00720c */ /* 0x000fe40003f85140 */
[----:B------:R-:W-:Y:S01]  /*04a0*/  ISETP.NE.U32.AND P1, PT, R12, 0x1, PT ;  /* 0x000000010c00780c */ /* 0x000fe20003f25070 */
[C---:B------:R-:W-:Y:S01]  /*04b0*/  VIADD R12, R11.reuse, 0xfffffffb ;  /* 0xfffffffb0b0c7836 */ /* 0x040fe20000000000 */
[----:B------:R-:W-:Y:S01]  /*04c0*/  LOP3.LUT R18, R14, 0x1, RZ, 0xc0, !PT ;  /* 0x000000010e127812 */ /* 0x000fe200078ec0ff */
[----:B------:R-:W-:Y:S01]  /*04d0*/  VIADD R14, R11, 0xfffffffe ;  /* 0xfffffffe0b0e7836 */ /* 0x000fe20000000000 */
[----:B------:R-:W-:-:S02]  /*04e0*/  ISETP.NE.U32.AND.EX P1, PT, RZ, RZ, PT, P1 ;  /* 0x000000ffff00720c */ /* 0x000fc40003f25110 */
[C-C-:B------:R-:W-:Y:S02]  /*04f0*/  SHF.R.U64 R12, R4.reuse, R12, R3.reuse ;  /* 0x0000000c040c7219 */ /* 0x140fe40000001203 */
[--C-:B------:R-:W-:Y:S02]  /*0500*/  SHF.R.U64 R14, R4, R14, R3.reuse ;  /* 0x0000000e040e7219 */ /* 0x100fe40000001203 */
[----:B------:R-:W-:Y:S01]  /*0510*/  LOP3.LUT R17, R12, 0x1, RZ, 0xc0, !PT ;  /* 0x000000010c117812 */ /* 0x000fe200078ec0ff */
[----:B------:R-:W1:Y:S01]  /*0520*/  @!P4 LDS R15, [R10+-0x10] ;  /* 0xfffff0000a0fc984 */ /* 0x000e620000000800 */
[----:B------:R-:W-:Y:S01]  /*0530*/  VIADD R12, R11, 0xfffffffd ;  /* 0xfffffffd0b0c7836 */ /* 0x000fe20000000000 */
[----:B------:R-:W-:Y:S02]  /*0540*/  ISETP.NE.U32.AND P2, PT, R18, 0x1, PT ;  /* 0x000000011200780c */ /* 0x000fe40003f45070 */
[----:B------:R-:W-:Y:S02]  /*0550*/  ISETP.NE.U32.AND P0, PT, R17, 0x1, PT ;  /* 0x000000011100780c */ /* 0x000fe40003f05070 */
[----:B------:R-:W2:Y:S01]  /*0560*/  @!P1 LDS R13, [R10+-0xc] ;  /* 0xfffff4000a0d9984 */ /* 0x000ea20000000800 */
[----:B------:R-:W-:Y:S01]  /*0570*/  SHF.R.U64 R17, R4, R12, R3 ;  /* 0x0000000c04117219 */ /* 0x000fe20000001203 */
[----:B------:R-:W-:Y:S01]  /*0580*/  VIADD R12, R11, 0xffffffff ;  /* 0xffffffff0b0c7836 */ /* 0x000fe20000000000 */
[----:B------:R-:W-:-:S02]  /*0590*/  ISETP.NE.U32.AND.EX P0, PT, RZ, RZ, PT, P0 ;  /* 0x000000ffff00720c */ /* 0x000fc40003f05100 */
[----:B------:R-:W-:Y:S02]  /*05a0*/  LOP3.LUT R17, R17, 0x1, RZ, 0xc0, !PT ;  /* 0x0000000111117812 */ /* 0x000fe400078ec0ff */
[----:B------:R-:W-:Y:S02]  /*05b0*/  LOP3.LUT R14, R14, 0x1, RZ, 0xc0, !PT ;  /* 0x000000010e0e7812 */ /* 0x000fe400078ec0ff */
[----:B------:R-:W-:Y:S02]  /*05c0*/  SHF.R.U64 R12, R4, R12, R3 ;  /* 0x0000000c040c7219 */ /* 0x000fe40000001203 */
[----:B------:R-:W-:Y:S02]  /*05d0*/  ISETP.NE.U32.AND P3, PT, R17, 0x1, PT ;  /* 0x000000011100780c */ /* 0x000fe40003f65070 */
[----:B------:R-:W-:Y:S02]  /*05e0*/  ISETP.NE.U32.AND.EX P2, PT, RZ, RZ, PT, P2 ;  /* 0x000000ffff00720c */ /* 0x000fe40003f45120 */
[----:B------:R-:W-:-:S02]  /*05f0*/  ISETP.NE.U32.AND P5, PT, R14, 0x1, PT ;  /* 0x000000010e00780c */ /* 0x000fc40003fa5070 */
[----:B------:R-:W-:Y:S02]  /*0600*/  LOP3.LUT R14, R12, 0x1, RZ, 0xc0, !PT ;  /* 0x000000010c0e7812 */ /* 0x000fe400078ec0ff */
[----:B------:R-:W-:Y:S01]  /*0610*/  SHF.R.U64 R12, R4, R11, R3 ;  /* 0x0000000b040c7219 */ /* 0x000fe20000001203 */
[----:B------:R-:W-:Y:S01]  /*0620*/  VIADD R11, R11, 0x8 ;  /* 0x000000080b0b7836 */ /* 0x000fe20000000000 */
[----:B------:R-:W-:Y:S02]  /*0630*/  ISETP.NE.U32.AND.EX P3, PT, RZ, RZ, PT, P3 ;  /* 0x000000ffff00720c */ /* 0x000fe40003f65130 */
[----:B------:R-:W-:Y:S02]  /*0640*/  LOP3.LUT R12, R12, 0x1, RZ, 0xc0, !PT ;  /* 0x000000010c0c7812 */ /* 0x000fe400078ec0ff */
[----:B------:R-:W-:Y:S01]  /*0650*/  ISETP.NE.U32.AND.EX P5, PT, RZ, RZ, PT, P5 ;  /* 0x000000ffff00720c */ /* 0x000fe20003fa5150 */
[----:B------:R-:W-:Y:S01]  /*0660*/  @!P2 LDS R17, [R10+-0x4] ;  /* 0xfffffc000a11a984 */ /* 0x000fe20000000800 */
[----:B-1----:R-:W-:Y:S01]  /*0670*/  @!P4 IMAD.IADD R8, R8, 0x1, R15 ;  /* 0x000000010808c824 */ /* 0x002fe200078e020f */
[----:B------:R-:W-:-:S02]  /*0680*/  ISETP.NE.U32.AND P4, PT, R14, 0x1, PT ;  /* 0x000000010e00780c */ /* 0x000fc40003f85070 */
[----:B------:R-:W1:Y:S02]  /*0690*/  @!P0 LDS R15, [R10+-0x8] ;  /* 0xfffff8000a0f8984 */ /* 0x000e640000000800 */
[----:B------:R-:W-:Y:S01]  /*06a0*/  ISETP.NE.U32.AND.EX P4, PT, RZ, RZ, PT, P4 ;  /* 0x000000ffff00720c */ /* 0x000fe20003f85140 */
[----:B--2---:R-:W-:Y:S01]  /*06b0*/  @!P1 IMAD.IADD R8, R8, 0x1, R13 ;  /* 0x0000000108089824 */ /* 0x004fe200078e020d */
[----:B------:R-:W-:Y:S01]  /*06c0*/  ISETP.NE.U32.AND P1, PT, R12, 0x1, PT ;  /* 0x000000010c00780c */ /* 0x000fe20003f25070 */
[----:B------:R-:W2:Y:S03]  /*06d0*/  @!P3 LDS R13, [R10] ;  /* 0x000000000a0db984 */ /* 0x000ea60000000800 */
[----:B------:R-:W-:Y:S01]  /*06e0*/  ISETP.NE.U32.AND.EX P1, PT, RZ, RZ, PT, P1 ;  /* 0x000000ffff00720c */ /* 0x000fe20003f25110 */
[----:B------:R-:W3:Y:S06]  /*06f0*/  @!P5 LDS R19, [R10+0x4] ;  /* 0x000004000a13d984 */ /* 0x000eec0000000800 */
[----:B------:R-:W4:Y:S06]  /*0700*/  @!P4 LDS R21, [R10+0x8] ;  /* 0x000008000a15c984 */ /* 0x000f2c0000000800 */
[----:B------:R5:W0:Y:S02]  /*0710*/  @!P1 LDS R23, [R10+0xc] ;  /* 0x00000c000a179984 */ /* 0x000a240000000800 */
[----:B-----5:R-:W-:-:S02]  /*0720*/  VIADD R10, R10, 0x20 ;  /* 0x000000200a0a7836 */ /* 0x020fc40000000000 */
[----:B-1----:R-:W-:Y:S01]  /*0730*/  @!P0 IMAD.IADD R8, R8, 0x1, R15 ;  /* 0x0000000108088824 */ /* 0x002fe200078e020f */
[----:B------:R-:W-:-:S03]  /*0740*/  ISETP.NE.AND P0, PT, R9, RZ, PT ;  /* 0x000000ff0900720c */ /* 0x000fc60003f05270 */
[----:B------:R-:W-:-:S04]  /*0750*/  @!P2 IMAD.IADD R8, R8, 0x1, R17 ;  /* 0x000000010808a824 */ /* 0x000fc800078e0211 */
[----:B--2---:R-:W-:-:S04]  /*0760*/  @!P3 IMAD.IADD R8, R8, 0x1, R13 ;  /* 0x000000010808b824 */ /* 0x004fc800078e020d */
[----:B---3--:R-:W-:-:S04]  /*0770*/  @!P5 IMAD.IADD R8, R8, 0x1, R19 ;  /* 0x000000010808d824 */ /* 0x008fc800078e0213 */
[----:B----4-:R-:W-:-:S04]  /*0780*/  @!P4 IMAD.IADD R8, R8, 0x1, R21 ;  /* 0x000000010808c824 */ /* 0x010fc800078e0215 */
[----:B0-----:R-:W-:Y:S01]  /*0790*/  @!P1 IMAD.IADD R8, R8, 0x1, R23 ;  /* 0x0000000108089824 */ /* 0x001fe200078e0217 */
[----:B------:R-:W-:Y:S06]  /*07a0*/  @P0 BRA `(.L_x_8) ;  /* 0xfffffffc00100947 */ /* 0x000fec000383ffff */
[----:B------:R-:W-:-:S07]  /*07b0*/  IMAD.MOV.U32 R9, RZ, RZ, R5 ;  /* 0x000000ffff097224 */ /* 0x000fce00078e0005 */
.L_x_7:
[----:B------:R-:W-:-:S13]  /*07c0*/  ISETP.NE.AND P0, PT, R16, RZ, PT ;  /* 0x000000ff1000720c */ /* 0x000fda0003f05270 */
[----:B------:R-:W-:Y:S05]  /*07d0*/  @!P0 BRA `(.L_x_9) ;  /* 0x00000004001c8947 */ /* 0x000fea0003800000 */
[----:B------:R-:W-:Y:S01]  /*07e0*/  ISETP.NE.AND P4, PT, R6, RZ, PT ;  /* 0x000000ff0600720c */ /* 0x000fe20003f85270 */
[----:B------:R-:W-:-:S12]  /*07f0*/  @!P6 BRA `(.L_x_10) ;  /* 0x000000000084e947 */ /* 0x000fd80003800000 */
[----:B------:R-:W1:Y:S01]  /*0800*/  S2UR UR5, SR_CgaCtaId ;  /* 0x00000000000579c3 */ /* 0x000e620000008800 */
[C-C-:B------:R-:W-:Y:S01]  /*0810*/  SHF.R.U64 R11, R4.reuse, R9, R3.reuse ;  /* 0x00000009040b7219 */ /* 0x140fe20000001203 */
[----:B------:R-:W-:Y:S01]  /*0820*/  VIADD R10, R9, 0x1 ;  /* 0x00000001090a7836 */ /* 0x000fe20000000000 */
[----:B------:R-:W-:Y:S02]  /*0830*/  UMOV UR4, 0x400 ;  /* 0x0000040000047882 */ /* 0x000fe40000000000 */
[----:B------:R-:W-:Y:S01]  /*0840*/  LOP3.LUT R11, R11, 0x1, RZ, 0xc0, !PT ;  /* 0x000000010b0b7812 */ /* 0x000fe200078ec0ff */
[----:B------:R-:W-:Y:S01]  /*0850*/  UIADD3 UR4, UPT, UPT, UR4, 0x10, URZ ;  /* 0x0000001004047890 */ /* 0x000fe2000fffe0ff */
[----:B------:R-:W-:Y:S01]  /*0860*/  SHF.R.U64 R13, R4, R10, R3 ;  /* 0x0000000a040d7219 */ /* 0x000fe20000001203 */
[----:B------:R-:W-:Y:S01]  /*0870*/  VIADD R10, R9, 0x2 ;  /* 0x00000002090a7836 */ /* 0x000fe20000000000 */
[----:B------:R-:W-:Y:S01]  /*0880*/  ISETP.NE.U32.AND P0, PT, R11, 0x1, PT ;  /* 0x000000010b00780c */ /* 0x000fe20003f05070 */
[----:B------:R-:W-:Y:S01]  /*0890*/  VIADD R11, R9, 0x3 ;  /* 0x00000003090b7836 */ /* 0x000fe20000000000 */
[----:B------:R-:W-:-:S02]  /*08a0*/  LOP3.LUT R13, R13, 0x1, RZ, 0xc0, !PT ;  /* 0x000000010d0d7812 */ /* 0x000fc400078ec0ff */
[C-C-:B------:R-:W-:Y:S02]  /*08b0*/  SHF.R.U64 R12, R4.reuse, R10, R3.reuse ;  /* 0x0000000a040c7219 */ /* 0x140fe40000001203 */
[----:B------:R-:W-:Y:S02]  /*08c0*/  SHF.R.U64 R10, R4, R11, R3 ;  /* 0x0000000b040a7219 */ /* 0x000fe40000001203 */
[----:B------:R-:W-:Y:S02]  /*08d0*/  ISETP.NE.U32.AND P1, PT, R13, 0x1, PT ;  /* 0x000000010d00780c */ /* 0x000fe40003f25070 */
[----:B------:R-:W-:Y:S02]  /*08e0*/  LOP3.LUT R11, R12, 0x1, RZ, 0xc0, !PT ;  /* 0x000000010c0b7812 */ /* 0x000fe400078ec0ff */
[----:B------:R-:W-:Y:S02]  /*08f0*/  ISETP.NE.U32.AND.EX P0, PT, RZ, RZ, PT, P0 ;  /* 0x000000ffff00720c */ /* 0x000fe40003f05100 */
[----:B------:R-:W-:Y:S01]  /*0900*/  LOP3.LUT R10, R10, 0x1, RZ, 0xc0, !PT ;  /* 0x000000010a0a7812 */ /* 0x000fe200078ec0ff */
[----:B-1----:R-:W-:Y:S01]  /*0910*/  ULEA UR4, UR5, UR4, 0x18 ;  /* 0x0000000405047291 */ /* 0x002fe2000f8ec0ff */
[----:B------:R-:W-:-:S02]  /*0920*/  ISETP.NE.U32.AND P2, PT, R11, 0x1, PT ;  /* 0x000000010b00780c */ /* 0x000fc40003f45070 */
[----:B------:R-:W-:Y:S02]  /*0930*/  ISETP.NE.U32.AND.EX P1, PT, RZ, RZ, PT, P1 ;  /* 0x000000ffff00720c */ /* 0x000fe40003f25110 */
[----:B------:R-:W-:Y:S02]  /*0940*/  ISETP.NE.U32.AND P3, PT, R10, 0x1, PT ;  /* 0x000000010a00780c */ /* 0x000fe40003f65070 */
[C---:B------:R-:W-:Y:S01]  /*0950*/  LEA R10, R9.reuse, UR4, 0x2 ;  /* 0x00000004090a7c11 */ /* 0x040fe2000f8e10ff */
[----:B------:R-:W-:Y:S01]  /*0960*/  VIADD R9, R9, 0x4 ;  /* 0x0000000409097836 */ /* 0x000fe20000000000 */
[----:B------:R-:W-:Y:S02]  /*0970*/  ISETP.NE.U32.AND.EX P2, PT, RZ, RZ, PT, P2 ;  /* 0x000000ffff00720c */ /* 0x000fe40003f45120 */
[----:B------:R-:W-:Y:S01]  /*0980*/  ISETP.NE.U32.AND.EX P3, PT, RZ, RZ, PT, P3 ;  /* 0x000000ffff00720c */ /* 0x000fe20003f65130 */
[----:B------:R-:W1:Y:S04]  /*0990*/  @!P0 LDS R11, [R10] ;  /* 0x000000000a0b8984 */ /* 0x000e680000000800 */
[----:B------:R-:W2:Y:S06]  /*09a0*/  @!P1 LDS R15, [R10+0x4] ;  /* 0x000004000a0f9984 */ /* 0x000eac0000000800 */
[----:B------:R-:W3:Y:S04]  /*09b0*/  @!P2 LDS R13, [R10+0x8] ;  /* 0x000008000a0da984 */ /* 0x000ee80000000800 */
[----:B------:R-:W4:Y:S01]  /*09c0*/  @!P3 LDS R17, [R10+0xc] ;  /* 0x00000c000a11b984 */ /* 0x000f220000000800 */
[----:B-1----:R-:W-:-:S04]  /*09d0*/  @!P0 IMAD.IADD R8, R8, 0x1, R11 ;  /* 0x0000000108088824 */ /* 0x002fc800078e020b */
[----:B--2---:R-:W-:-:S04]  /*09e0*/  @!P1 IMAD.IADD R8, R8, 0x1, R15 ;  /* 0x0000000108089824 */ /* 0x004fc800078e020f */
[----:B---3--:R-:W-:-:S04]  /*09f0*/  @!P2 IMAD.IADD R8, R8, 0x1, R13 ;  /* 0x000000010808a824 */ /* 0x008fc800078e020d */
[----:B----4-:R-:W-:-:S07]  /*0a00*/  @!P3 IMAD.IADD R8, R8, 0x1, R17 ;  /* 0x000000010808b824 */ /* 0x010fce00078e0211 */
.L_x_10:
[----:B------:R-:W-:Y:S05]  /*0a10*/  @!P4 BRA `(.L_x_9) ;  /* 0x00000000008cc947 */ /* 0x000fea0003800000 */
[----:B------:R-:W-:Y:S01]  /*0a20*/  ISETP.NE.AND P0, PT, R6, 0x1, PT ;  /* 0x000000010600780c */ /* 0x000fe20003f05270 */
[----:B------:R-:W1:-:S12]  /*0a30*/  LDCU UR8, c[0x0][0x380] ;  /* 0x00007000ff0877ac */ /* 0x000e580008000800 */
[----:B------:R-:W-:Y:S05]  /*0a40*/  @!P0 BRA `(.L_x_11) ;  /* 0x00000000004c8947 */ /* 0x000fea0003800000 */
[----:B------:R-:W2:Y:S01]  /*0a50*/  S2UR UR5, SR_CgaCtaId ;  /* 0x00000000000579c3 */ /* 0x000ea20000008800 */
[----:B------:R-:W-:Y:S01]  /*0a60*/  VIADD R11, R9, 0x1 ;  /* 0x00000001090b7836 */ /* 0x000fe20000000000 */
[--C-:B------:R-:W-:Y:S01]  /*0a70*/  SHF.R.U64 R10, R4, R9, R3.reuse ;  /* 0x00000009040a7219 */ /* 0x100fe20000001203 */
[----:B------:R-:W-:Y:S02]  /*0a80*/  UMOV UR4, 0x400 ;  /* 0x0000040000047882 */ /* 0x000fe40000000000 */
[----:B------:R-:W-:Y:S01]  /*0a90*/  UIADD3 UR4, UPT, UPT, UR4, 0x10, URZ ;  /* 0x0000001004047890 */ /* 0x000fe2000fffe0ff */
[----:B------:R-:W-:Y:S02]  /*0aa0*/  LOP3.LUT R10, R10, 0x1, RZ, 0xc0, !PT ;  /* 0x000000010a0a7812 */ /* 0x000fe400078ec0ff */
[----:B------:R-:W-:Y:S02]  /*0ab0*/  SHF.R.U64 R11, R4, R11, R3 ;  /* 0x0000000b040b7219 */ /* 0x000fe40000001203 */
[----:B------:R-:W-:-:S02]  /*0ac0*/  ISETP.NE.U32.AND P0, PT, R10, 0x1, PT ;  /* 0x000000010a00780c */ /* 0x000fc40003f05070 */
[----:B------:R-:W-:Y:S02]  /*0ad0*/  LOP3.LUT R11, R11, 0x1, RZ, 0xc0, !PT ;  /* 0x000000010b0b7812 */ /* 0x000fe400078ec0ff */
[----:B------:R-:W-:Y:S02]  /*0ae0*/  ISETP.NE.U32.AND.EX P0, PT, RZ, RZ, PT, P0 ;  /* 0x000000ffff00720c */ /* 0x000fe40003f05100 */
[----:B------:R-:W-:-:S04]  /*0af0*/  ISETP.NE.U32.AND P1, PT, R11, 0x1, PT ;  /* 0x000000010b00780c */ /* 0x000fc80003f25070 */
[----:B------:R-:W-:Y:S01]  /*0b00*/  ISETP.NE.U32.AND.EX P1, PT, RZ, RZ, PT, P1 ;  /* 0x000000ffff00720c */ /* 0x000fe20003f25110 */
[----:B--2---:R-:W-:-:S06]  /*0b10*/  ULEA UR4, UR5, UR4, 0x18 ;  /* 0x0000000405047291 */ /* 0x004fcc000f8ec0ff */
[C---:B------:R-:W-:Y:S01]  /*0b20*/  LEA R10, R9.reuse, UR4, 0x2 ;  /* 0x00000004090a7c11 */ /* 0x040fe2000f8e10ff */
[----:B------:R-:W-:-:S04]  /*0b30*/  VIADD R9, R9, 0x2 ;  /* 0x0000000209097836 */ /* 0x000fc80000000000 */
[----:B------:R-:W2:Y:S04]  /*0b40*/  @!P0 LDS R11, [R10] ;  /* 0x000000000a0b8984 */ /* 0x000ea80000000800 */
[----:B------:R-:W3:Y:S01]  /*0b50*/  @!P1 LDS R13, [R10+0x4] ;  /* 0x000004000a0d9984 */ /* 0x000ee20000000800 */
[----:B--2---:R-:W-:-:S04]  /*0b60*/  @!P0 IMAD.IADD R8, R8, 0x1, R11 ;  /* 0x0000000108088824 */ /* 0x004fc800078e020b */
[----:B---3--:R-:W-:-:S07]  /*0b70*/  @!P1 IMAD.IADD R8, R8, 0x1, R13 ;  /* 0x0000000108089824 */ /* 0x008fce00078e020d */
.L_x_11:
[----:B------:R-:W-:Y:S01]  /*0b80*/  SHF.R.U64 R10, R4, R9, R3 ;  /* 0x00000009040a7219 */ /* 0x000fe20000001203 */
[----:B-1----:R-:W-:-:S03]  /*0b90*/  ULOP3.LUT UP0, URZ, UR8, 0x1, URZ, 0xc0, !UPT ;  /* 0x0000000108ff7892 */ /* 0x002fc6000f80c0ff */
[----:B------:R-:W-:-:S04]  /*0ba0*/  LOP3.LUT R10, R10, 0x1, RZ, 0xc0, !PT ;  /* 0x000000010a0a7812 */ /* 0x000fc800078ec0ff */
[----:B------:R-:W-:-:S04]  /*0bb0*/  ISETP.NE.U32.AND P0, PT, R10, 0x1, PT ;  /* 0x000000010a00780c */ /* 0x000fc80003f05070 */
[----:B------:R-:W-:-:S04]  /*0bc0*/  ISETP.NE.U32.AND.EX P0, PT, RZ, RZ, PT, P0 ;  /* 0x000000ffff00720c */ /* 0x000fc80003f05100 */
[----:B------:R-:W-:-:S13]  /*0bd0*/  PLOP3.LUT P0, PT, P0, PT, UP0, 0xd5, 0x5d ;  /* 0x00000000005d781c */ /* 0x000fda000070fa0d */
[----:B------:R-:W1:Y:S01]  /*0be0*/  @!P0 S2R R11, SR_CgaCtaId ;  /* 0x00000000000b8919 */ /* 0x000e620000008800 */
[----:B------:R-:W-:-:S05]  /*0bf0*/  @!P0 MOV R10, 0x400 ;  /* 0x00000400000a8802 */ /* 0x000fca0000000f00 */
[----:B------:R-:W-:-:S05]  /*0c00*/  @!P0 VIADD R10, R10, 0x10 ;  /* 0x000000100a0a8836 */ /* 0x000fca0000000000 */
[----:B-1----:R-:W-:-:S05]  /*0c10*/  @!P0 LEA R10, R11, R10, 0x18 ;  /* 0x0000000a0b0a8211 */ /* 0x002fca00078ec0ff */
[----:B------:R-:W-:-:S06]  /*0c20*/  @!P0 IMAD R9, R9, 0x4, R10 ;  /* 0x0000000409098824 */ /* 0x000fcc00078e020a */
[----:B------:R-:W1:Y:S02]  /*0c30*/  @!P0 LDS R9, [R9] ;  /* 0x0000000009098984 */ /* 0x000e640000000800 */
[----:B-1----:R-:W-:-:S07]  /*0c40*/  @!P0 IMAD.IADD R8, R8, 0x1, R9 ;  /* 0x0000000108088824 */ /* 0x002fce00078e0209 */
.L_x_9:
[----:B------:R-:W-:Y:S01]  /*0c50*/  ISETP.NE.AND P0, PT, R8, RZ, PT ;  /* 0x000000ff0800720c */ /* 0x000fe20003f05270 */
[----:B------:R-:W-:-:S12]  /*0c60*/  BSSY.RECONVERGENT B1, `(.L_x_12) ;  /* 0x0000006000017945 */ /* 0x000fd80003800200 */
[----:B------:R-:W-:Y:S05]  /*0c70*/  @P0 BRA `(.L_x_13) ;  /* 0x0000000000100947 */ /* 0x000fea0003800000 */
[----:B------:R-:W1:Y:S01]  /*0c80*/  S2UR UR5, SR_CgaCtaId ;  /* 0x00000000000579c3 */ /* 0x000e620000008800 */
[----:B------:R-:W-:Y:S02]  /*0c90*/  UMOV UR4, 0x400 ;  /* 0x0000040000047882 */ /* 0x000fe40000000000 */
[----:B-1----:R-:W-:-:S09]  /*0ca0*/  ULEA UR4, UR5, UR4, 0x18 ;  /* 0x0000000405047291 */ /* 0x002fd2000f8ec0ff */
[----:B------:R-:W-:Y:S03]  /*0cb0*/  ATOMS.POPC.INC.32 RZ, [UR4] ;  /* 0x00000000ffff7f8c */ /* 0x000fe6000d800004 */
.L_x_13:
[----:B------:R-:W-:Y:S05]  /*0cc0*/  BSYNC.RECONVERGENT B1 ;  /* 0x0000000000017941 */ /* 0x000fea0003800200 */
.L_x_12:
[----:B------:R-:W1:Y:S01]  /*0cd0*/  LDCU UR4, c[0x0][0x380] ;  /* 0x00007000ff0477ac */ /* 0x000e620008000800 */
[----:B0-----:R-:W-:-:S05]  /*0ce0*/  IADD3 R4, P0, PT, R2, R4, RZ ;  /* 0x0000000402047210 */ /* 0x001fca0007f1e0ff */
[----:B------:R-:W-:-:S05]  /*0cf0*/  IMAD.X R3, RZ, RZ, R3, P0 ;  /* 0x000000ffff037224 */ /* 0x000fca00000e0603 */
[--C-:B-1----:R-:W-:Y:S02]  /*0d00*/  SHF.R.U64 R8, R4, UR4, R3.reuse ;  /* 0x0000000404087c19 */ /* 0x102fe40008001203 */
[----:B------:R-:W-:Y:S02]  /*0d10*/  SHF.R.U32.HI R9, RZ, UR4, R3 ;  /* 0x00000004ff097c19 */ /* 0x000fe40008011603 */
[----:B------:R-:W-:-:S04]  /*0d20*/  ISETP.NE.U32.AND P0, PT, R8, RZ, PT ;  /* 0x000000ff0800720c */ /* 0x000fc80003f05070 */
[----:B------:R-:W-:-:S13]  /*0d30*/  ISETP.NE.AND.EX P0, PT, R9, RZ, PT, P0 ;  /* 0x000000ff0900720c */ /* 0x000fda0003f05300 */
[----:B------:R-:W-:Y:S05]  /*0d40*/  @!P0 BRA `(.L_x_14) ;  /* 0xfffffff400748947 */ /* 0x000fea000383ffff */
.L_x_4:
[----:B------:R-:W-:Y:S05]  /*0d50*/  BSYNC.RECONVERGENT B0 ;  /* 0x0000000000007941 */ /* 0x000fea0003800200 */
.L_x_3:
[----:B------:R-:W-:Y:S01]  /*0d60*/  BAR.SYNC.DEFER_BLOCKING 0x0 ;  /* 0x0000000000007b1d */ /* 0x000fe20000010000 */
[----:B------:R-:W-:-:S13]  /*0d70*/  ISETP.NE.AND P0, PT, R0, RZ, PT ;  /* 0x000000ff0000720c */ /* 0x000fda0003f05270 */
[----:B------:R-:W-:Y:S05]  /*0d80*/  @P0 EXIT ;  /* 0x000000000000094d */ /* 0x000fea0003800000 */
[----:B------:R-:W0:Y:S01]  /*0d90*/  S2UR UR5, SR_CgaCtaId ;  /* 0x00000000000579c3 */ /* 0x000e220000008800 */
[----:B------:R-:W-:-:S07]  /*0da0*/  UMOV UR4, 0x400 ;  /* 0x0000040000047882 */ /* 0x000fce0000000000 */
[----:B--2---:R-:W1:Y:S01]  /*0db0*/  LDC.64 R2, c[0x0][0x390] ;  /* 0x0000e400ff027b82 */ /* 0x004e620000000a00 */
[----:B0-----:R-:W-:-:S09]  /*0dc0*/  ULEA UR4, UR5, UR4, 0x18 ;  /* 0x0000000405047291 */ /* 0x001fd2000f8ec0ff */
[----:B------:R-:W1:Y:S04]  /*0dd0*/  LDS R5, [UR4] ;  /* 0x00000004ff057984 */ /* 0x000e680008000800 */
[----:B-1----:R-:W-:Y:S01]  /*0de0*/  STG.E desc[UR6][R2.64], R5 ;  /* 0x0000000502007986 */ /* 0x002fe2000c101906 */
[----:B------:R-:W-:Y:S05]  /*0df0*/  EXIT ;  /* 0x000000000000794d */ /* 0x000fea0003800000 */
.L_x_15:
[----:B------:R-:W-:-:S00]  /*0e00*/  BRA `(.L_x_15) ;  /* 0xfffffffc00fc7947 */ /* 0x000fc0000383ffff */
[----:B------:R-:W-:-:S00]  /*0e10*/  NOP ;  /* 0x0000000000007918 */ /* 0x000fc00000000000 */
        /* <DEDUP_REMOVED lines=14> */
.L_x_16:


//--------------------- .nv.shared._Z20subsetSumProblemCudaiPiS_ --------------------------
	.section	.nv.shared._Z20subsetSumProblemCudaiPiS_,"aw",@nobits
	.sectionflags	@""
	.align	16
.nv.shared._Z20subsetSumProblemCudaiPiS_:
	.zero		1040


//--------------------- .nv.shared.reserved.0     --------------------------
	.section	.nv.shared.reserved.0,"aw",@nobits
	.weak		__nv_reservedSMEM_offset_0_alias
	.size		__nv_reservedSMEM_offset_0_alias, 0, 64
	.other		__nv_reservedSMEM_offset_0_alias,@"STO_CUDA_RESERVED_SHARED STV_DEFAULT"
__nv_reservedSMEM_offset_0_alias:
	.zero		0
	.zero		64


//--------------------- .nv.constant0._Z20subsetSumProblemCudaiPiS_ --------------------------
	.section	.nv.constant0._Z20subsetSumProblemCudaiPiS_,"a",@progbits
	.sectionflags	@""
	.align	4
.nv.constant0._Z20subsetSumProblemCudaiPiS_:
	.zero		920


//--------------------- SYMBOLS --------------------------

	.type		.nv.reservedSmem.offset0,@object
	.size		.nv.reservedSmem.offset0,0x4
	.type		.nv.reservedSmem.cap,@object
	.size		.nv.reservedSmem.cap,0x4
